	.headerflags	@"EF_CUDA_TEXMODE_UNIFIED EF_CUDA_64BIT_ADDRESS EF_CUDA_ACCELERATORS EF_CUDA_SM90 EF_CUDA_VIRTUAL_SM(EF_CUDA_SM90)"
	.elftype	@"ET_EXEC"


//--------------------- .nv.info                  --------------------------
	.section	.nv.info,"",@"SHT_CUDA_INFO"
	.align	4


	//----- nvinfo : EIATTR_REGCOUNT
	.align		4
        /*0000*/ 	.byte	0x04, 0x2f
        /*0002*/ 	.short	(.L_1 - .L_0)
	.align		4
.L_0:
        /*0004*/ 	.word	index@(triton_poi_fused_max_pool2d_with_indices_1)
        /*0008*/ 	.word	0x0000002f


	//----- nvinfo : EIATTR_MIN_STACK_SIZE
	.align		4
.L_1:
        /*000c*/ 	.byte	0x04, 0x12
        /*000e*/ 	.short	(.L_3 - .L_2)
	.align		4
.L_2:
        /*0010*/ 	.word	index@(triton_poi_fused_max_pool2d_with_indices_1)
        /*0014*/ 	.word	0x00000000


	//----- nvinfo : EIATTR_FRAME_SIZE
	.align		4
.L_3:
        /*0018*/ 	.byte	0x04, 0x11
        /*001a*/ 	.short	(.L_5 - .L_4)
	.align		4
.L_4:
        /*001c*/ 	.word	index@(triton_poi_fused_max_pool2d_with_indices_1)
        /*0020*/ 	.word	0x00000000


	//----- nvinfo : EIATTR_MIN_STACK_SIZE
	.align		4
.L_5:
        /*0024*/ 	.byte	0x04, 0x12
        /*0026*/ 	.short	(.L_7 - .L_6)
	.align		4
.L_6:
        /*0028*/ 	.word	index@(triton_poi_fused_max_pool2d_with_indices_1)
        /*002c*/ 	.word	0x00000000
.L_7:


//--------------------- .nv.info.triton_poi_fused_max_pool2d_with_indices_1 --------------------------
	.section	.nv.info.triton_poi_fused_max_pool2d_with_indices_1,"",@"SHT_CUDA_INFO"
	.sectionflags	@""
	.align	4


	//----- nvinfo : EIATTR_CUDA_API_VERSION
	.align		4
        /*0000*/ 	.byte	0x04, 0x37
        /*0002*/ 	.short	(.L_9 - .L_8)
.L_8:
        /*0004*/ 	.word	0x0000007c


	//----- nvinfo : EIATTR_KPARAM_INFO
	.align		4
.L_9:
        /*0008*/ 	.byte	0x04, 0x17
        /*000a*/ 	.short	(.L_11 - .L_10)
.L_10:
        /*000c*/ 	.word	0x00000000
        /*0010*/ 	.short	0x0003
        /*0012*/ 	.short	0x0018
        /*0014*/ 	.byte	0x00, 0xf0, 0x11, 0x00


	//----- nvinfo : EIATTR_KPARAM_INFO
	.align		4
.L_11:
        /*0018*/ 	.byte	0x04, 0x17
        /*001a*/ 	.short	(.L_13 - .L_12)
.L_12:
        /*001c*/ 	.word	0x00000000
        /*0020*/ 	.short	0x0002
        /*0022*/ 	.short	0x0010
        /*0024*/ 	.byte	0x00, 0xf4, 0x21, 0x00


	//----- nvinfo : EIATTR_KPARAM_INFO
	.align		4
.L_13:
        /*0028*/ 	.byte	0x04, 0x17
        /*002a*/ 	.short	(.L_15 - .L_14)
.L_14:
        /*002c*/ 	.word	0x00000000
        /*0030*/ 	.short	0x0001
        /*0032*/ 	.short	0x0008
        /*0034*/ 	.byte	0x00, 0xf4, 0x21, 0x00


	//----- nvinfo : EIATTR_KPARAM_INFO
	.align		4
.L_15:
        /*0038*/ 	.byte	0x04, 0x17
        /*003a*/ 	.short	(.L_17 - .L_16)
.L_16:
        /*003c*/ 	.word	0x00000000
        /*0040*/ 	.short	0x0000
        /*0042*/ 	.short	0x0000
        /*0044*/ 	.byte	0x00, 0xf4, 0x21, 0x00


	//----- nvinfo : EIATTR_SPARSE_MMA_MASK
	.align		4
.L_17:
        /*0048*/ 	.byte	0x03, 0x50
        /*004a*/ 	.short	0x0000


	//----- nvinfo : EIATTR_MAXREG_COUNT
	.align		4
        /*004c*/ 	.byte	0x03, 0x1b
        /*004e*/ 	.short	0x00ff


	//----- nvinfo : EIATTR_EXIT_INSTR_OFFSETS
	.align		4
        /*0050*/ 	.byte	0x04, 0x1c
        /*0052*/ 	.short	(.L_19 - .L_18)


	//   ....[0]....
.L_18:
        /*0054*/ 	.word	0x00001c10


	//----- nvinfo : EIATTR_REQNTID
	.align		4
.L_19:
        /*0058*/ 	.byte	0x04, 0x10
        /*005a*/ 	.short	(.L_21 - .L_20)
.L_20:
        /*005c*/ 	.word	0x00000080
        /*0060*/ 	.word	0x00000001
        /*0064*/ 	.word	0x00000001


	//----- nvinfo : EIATTR_CBANK_PARAM_SIZE
	.align		4
.L_21:
        /*0068*/ 	.byte	0x03, 0x19
        /*006a*/ 	.short	0x001c


	//----- nvinfo : EIATTR_PARAM_CBANK
	.align		4
        /*006c*/ 	.byte	0x04, 0x0a
        /*006e*/ 	.short	(.L_23 - .L_22)
	.align		4
.L_22:
        /*0070*/ 	.word	index@(.nv.constant0.triton_poi_fused_max_pool2d_with_indices_1)
        /*0074*/ 	.short	0x0210
        /*0076*/ 	.short	0x001c


	//----- nvinfo : EIATTR_SW_WAR
	.align		4
.L_23:
        /*0078*/ 	.byte	0x04, 0x36
        /*007a*/ 	.short	(.L_25 - .L_24)
.L_24:
        /*007c*/ 	.word	0x00000008
.L_25:


//--------------------- .nv.callgraph             --------------------------
	.section	.nv.callgraph,"",@"SHT_CUDA_CALLGRAPH"
	.align	4
	.sectionentsize	8
	.align		4
        /*0000*/ 	.word	0x00000000
	.align		4
        /*0004*/ 	.word	0xffffffff
	.align		4
        /*0008*/ 	.word	0x00000000
	.align		4
        /*000c*/ 	.word	0xfffffffe
	.align		4
        /*0010*/ 	.word	0x00000000
	.align		4
        /*0014*/ 	.word	0xfffffffd
	.align		4
        /*0018*/ 	.word	0x00000000
	.align		4
        /*001c*/ 	.word	0xfffffffc


//--------------------- .text.triton_poi_fused_max_pool2d_with_indices_1 --------------------------
	.section	.text.triton_poi_fused_max_pool2d_with_indices_1,"ax",@progbits
	.align	128
        .global         triton_poi_fused_max_pool2d_with_indices_1
        .type           triton_poi_fused_max_pool2d_with_indices_1,@function
        .size           triton_poi_fused_max_pool2d_with_indices_1,(.L_x_1 - triton_poi_fused_max_pool2d_with_indices_1)
        .other          triton_poi_fused_max_pool2d_with_indices_1,@"STO_CUDA_ENTRY STV_DEFAULT"
triton_poi_fused_max_pool2d_with_indices_1:
.text.triton_poi_fused_max_pool2d_with_indices_1:
[----:B------:R-:W-:Y:S01]  /*0000*/  LDC R1, c[0x0][0x28] ;  /* 0x00000a00ff017b82 */ /* 0x000fe20000000800 */
[----:B------:R-:W1:Y:S07]  /*0010*/  S2R R0, SR_TID.X ;  /* 0x0000000000007919 */ /* 0x000e6e0000002100 */
[----:B------:R-:W2:Y:S01]  /*0020*/  LDC.64 R24, c[0x0][0x210] ;  /* 0x00008400ff187b82 */ /* 0x000ea20000000a00 */
[----:B------:R-:W-:Y:S01]  /*0030*/  IMAD.MOV.U32 R7, RZ, RZ, RZ ;  /* 0x000000ffff077224 */ /* 0x000fe200078e00ff */
[----:B------:R-:W-:Y:S01]  /*0040*/  ULDC.64 UR4, c[0x0][0x208] ;  /* 0x0000820000047ab9 */ /* 0x000fe20000000a00 */
[----:B------:R-:W3:Y:S01]  /*0050*/  S2R R3, SR_CTAID.X ;  /* 0x0000000000037919 */ /* 0x000ee20000002500 */
[----:B------:R-:W-:-:S02]  /*0060*/  IMAD.MOV.U32 R22, RZ, RZ, RZ ;  /* 0x000000ffff167224 */ /* 0x000fc400078e00ff */
[----:B------:R-:W-:Y:S02]  /*0070*/  IMAD.MOV.U32 R14, RZ, RZ, RZ ;  /* 0x000000ffff0e7224 */ /* 0x000fe400078e00ff */
[----:B------:R-:W-:Y:S02]  /*0080*/  IMAD.MOV.U32 R26, RZ, RZ, RZ ;  /* 0x000000ffff1a7224 */ /* 0x000fe400078e00ff */
[----:B------:R-:W-:Y:S01]  /*0090*/  IMAD.MOV.U32 R28, RZ, RZ, RZ ;  /* 0x000000ffff1c7224 */ /* 0x000fe200078e00ff */
[----:B------:R-:W-:Y:S02]  /*00a0*/  CS2R R30, SRZ ;  /* 0x00000000001e7805 */ /* 0x000fe4000001ff00 */
[----:B------:R-:W-:Y:S01]  /*00b0*/  CS2R R42, SRZ ;  /* 0x00000000002a7805 */ /* 0x000fe2000001ff00 */
[----:B------:R-:W-:Y:S01]  /*00c0*/  ULDC.64 UR6, c[0x0][0x220] ;  /* 0x0000880000067ab9 */ /* 0x000fe20000000a00 */
[----:B-1----:R-:W-:Y:S01]  /*00d0*/  IMAD.SHL.U32 R0, R0, 0x4, RZ ;  /* 0x0000000400007824 */ /* 0x002fe200078e00ff */
[----:B---3--:R-:W-:-:S04]  /*00e0*/  SHF.R.S32.HI R29, RZ, 0x16, R3 ;  /* 0x00000016ff1d7819 */ /* 0x008fc80000011403 */
[----:B------:R-:W-:Y:S02]  /*00f0*/  LOP3.LUT R0, R0, 0x1fc, RZ, 0xc0, !PT ;  /* 0x000001fc00007812 */ /* 0x000fe400078ec0ff */
[----:B------:R-:W-:-:S03]  /*0100*/  SGXT R29, R29, 0x1 ;  /* 0x000000011d1d781a */ /* 0x000fc60000000200 */
[----:B------:R-:W-:-:S04]  /*0110*/  IMAD R0, R3, 0x200, R0 ;  /* 0x0000020003007824 */ /* 0x000fc800078e0200 */
[----:B------:R-:W-:Y:S01]  /*0120*/  VIADD R8, R0, 0x1 ;  /* 0x0000000100087836 */ /* 0x000fe20000000000 */
[----:B------:R-:W-:-:S04]  /*0130*/  LEA.HI R2, R29, R0, RZ, 0x4 ;  /* 0x000000001d027211 */ /* 0x000fc800078f20ff */
[----:B------:R-:W-:Y:S02]  /*0140*/  SHF.R.S32.HI R37, RZ, 0x4, R2 ;  /* 0x00000004ff257819 */ /* 0x000fe40000011402 */
[----:B------:R-:W-:Y:S02]  /*0150*/  LEA.HI R3, R29, R8, RZ, 0x4 ;  /* 0x000000081d037211 */ /* 0x000fe400078f20ff */
[----:B------:R-:W-:Y:S02]  /*0160*/  LEA.HI R4, R37, R37, RZ, 0x4 ;  /* 0x0000002525047211 */ /* 0x000fe400078f20ff */
[----:B------:R-:W-:Y:S02]  /*0170*/  LOP3.LUT R3, R3, 0xfffffff0, RZ, 0xc0, !PT ;  /* 0xfffffff003037812 */ /* 0x000fe400078ec0ff */
[----:B------:R-:W-:Y:S01]  /*0180*/  LOP3.LUT R6, R4, 0xfffffff0, RZ, 0xc0, !PT ;  /* 0xfffffff004067812 */ /* 0x000fe200078ec0ff */
[----:B------:R-:W-:Y:S02]  /*0190*/  VIADD R4, R0, 0x2 ;  /* 0x0000000200047836 */ /* 0x000fe40000000000 */
[----:B------:R-:W-:Y:S01]  /*01a0*/  IMAD.IADD R8, R8, 0x1, -R3 ;  /* 0x0000000108087824 */ /* 0x000fe200078e0a03 */
[----:B------:R-:W-:Y:S01]  /*01b0*/  LOP3.LUT R3, R2, 0xfffffff0, RZ, 0xc0, !PT ;  /* 0xfffffff002037812 */ /* 0x000fe200078ec0ff */
[----:B------:R-:W-:Y:S01]  /*01c0*/  IMAD.IADD R5, R37, 0x1, -R6 ;  /* 0x0000000125057824 */ /* 0x000fe200078e0a06 */
[----:B------:R-:W-:Y:S01]  /*01d0*/  LEA.HI R9, R29, R4, RZ, 0x4 ;  /* 0x000000041d097211 */ /* 0x000fe200078f20ff */
[----:B------:R-:W-:-:S02]  /*01e0*/  IMAD.SHL.U32 R37, R37, 0x40, RZ ;  /* 0x0000004025257824 */ /* 0x000fc400078e00ff */
[----:B------:R-:W-:Y:S01]  /*01f0*/  IMAD.IADD R6, R0, 0x1, -R3 ;  /* 0x0000000100067824 */ /* 0x000fe200078e0a03 */
[----:B------:R-:W-:Y:S01]  /*0200*/  ISETP.GT.AND P3, PT, R5, RZ, PT ;  /* 0x000000ff0500720c */ /* 0x000fe20003f64270 */
[--C-:B------:R-:W-:Y:S01]  /*0210*/  IMAD R15, R8, 0x2, R37.reuse ;  /* 0x00000002080f7824 */ /* 0x100fe200078e0225 */
[----:B------:R-:W-:Y:S01]  /*0220*/  LOP3.LUT R9, R9, 0xfffffff0, RZ, 0xc0, !PT ;  /* 0xfffffff009097812 */ /* 0x000fe200078ec0ff */
[----:B------:R-:W-:Y:S01]  /*0230*/  IMAD R27, R6, 0x2, R37 ;  /* 0x00000002061b7824 */ /* 0x000fe200078e0225 */
[----:B------:R-:W-:Y:S01]  /*0240*/  ISETP.GT.AND P4, PT, R8, RZ, P3 ;  /* 0x000000ff0800720c */ /* 0x000fe20001f84270 */
[----:B------:R-:W-:Y:S01]  /*0250*/  VIADD R11, R15, 0xffffffdf ;  /* 0xffffffdf0f0b7836 */ /* 0x000fe20000000000 */
[C---:B------:R-:W-:Y:S01]  /*0260*/  ISETP.GT.AND P6, PT, R6.reuse, RZ, P3 ;  /* 0x000000ff0600720c */ /* 0x040fe20001fc4270 */
[C---:B------:R-:W-:Y:S01]  /*0270*/  VIADD R13, R27.reuse, 0xffffffdf ;  /* 0xffffffdf1b0d7836 */ /* 0x040fe20000000000 */
[----:B------:R-:W-:Y:S01]  /*0280*/  ISETP.GT.AND P1, PT, R6, -0x1, P3 ;  /* 0xffffffff0600780c */ /* 0x000fe20001f24270 */
[----:B------:R-:W-:Y:S01]  /*0290*/  VIADD R17, R27, 0xffffffe0 ;  /* 0xffffffe01b117836 */ /* 0x000fe20000000000 */
[----:B------:R-:W-:Y:S01]  /*02a0*/  ISETP.GT.AND P2, PT, R8, -0x1, P3 ;  /* 0xffffffff0800780c */ /* 0x000fe20001f44270 */
[----:B------:R-:W-:Y:S01]  /*02b0*/  IMAD.IADD R4, R4, 0x1, -R9 ;  /* 0x0000000104047824 */ /* 0x000fe200078e0a09 */
[----:B------:R-:W-:Y:S01]  /*02c0*/  CS2R R2, SRZ ;  /* 0x0000000000027805 */ /* 0x000fe2000001ff00 */
[----:B--2---:R-:W-:-:S04]  /*02d0*/  IMAD.WIDE R10, R11, 0x4, R24 ;  /* 0x000000040b0a7825 */ /* 0x004fc800078e0218 */
[--C-:B------:R-:W-:Y:S01]  /*02e0*/  IMAD.WIDE R12, R13, 0x4, R24.reuse ;  /* 0x000000040d0c7825 */ /* 0x100fe200078e0218 */
[C---:B------:R-:W-:Y:S01]  /*02f0*/  ISETP.GT.AND P5, PT, R4.reuse, RZ, P3 ;  /* 0x000000ff0400720c */ /* 0x040fe20001fa4270 */
[----:B------:R1:W2:Y:S02]  /*0300*/  @P4 LDG.E.EL R2, desc[UR4][R10.64] ;  /* 0x000000040a024981 */ /* 0x0002a4000c2e1900 */
[----:B------:R-:W-:Y:S01]  /*0310*/  IMAD.WIDE R16, R17, 0x4, R24 ;  /* 0x0000000411107825 */ /* 0x000fe200078e0218 */
[C---:B------:R-:W-:Y:S01]  /*0320*/  ISETP.GT.AND P0, PT, R4.reuse, -0x1, P3 ;  /* 0xffffffff0400780c */ /* 0x040fe20001f04270 */
[----:B------:R3:W4:Y:S02]  /*0330*/  @P6 LDG.E.EL R3, desc[UR4][R12.64] ;  /* 0x000000040c036981 */ /* 0x000724000c2e1900 */
[----:B------:R-:W-:Y:S02]  /*0340*/  VIADD R21, R15, 0xffffffe0 ;  /* 0xffffffe00f157836 */ /* 0x000fe40000000000 */
[----:B------:R-:W-:Y:S01]  /*0350*/  IMAD R39, R4, 0x2, R37 ;  /* 0x0000000204277824 */ /* 0x000fe200078e0225 */
[----:B------:R5:W2:Y:S01]  /*0360*/  @P1 LDG.E.EL R7, desc[UR4][R16.64] ;  /* 0x0000000410071981 */ /* 0x000aa2000c2e1900 */
[----:B-1----:R-:W-:-:S04]  /*0370*/  IMAD.WIDE R10, R21, 0x4, R24 ;  /* 0x00000004150a7825 */ /* 0x002fc800078e0218 */
[C---:B------:R-:W-:Y:S01]  /*0380*/  VIADD R19, R39.reuse, 0xffffffdf ;  /* 0xffffffdf27137836 */ /* 0x040fe20000000000 */
[----:B------:R1:W2:Y:S01]  /*0390*/  @P2 LDG.E.EL R22, desc[UR4][R10.64] ;  /* 0x000000040a162981 */ /* 0x0002a2000c2e1900 */
[----:B------:R-:W-:Y:S02]  /*03a0*/  VIADD R23, R39, 0xffffffe0 ;  /* 0xffffffe027177836 */ /* 0x000fe40000000000 */
[----:B---3--:R-:W-:-:S04]  /*03b0*/  IMAD.WIDE R12, R19, 0x4, R24 ;  /* 0x00000004130c7825 */ /* 0x008fc800078e0218 */
[--C-:B-----5:R-:W-:Y:S01]  /*03c0*/  IMAD.WIDE R16, R23, 0x4, R24.reuse ;  /* 0x0000000417107825 */ /* 0x120fe200078e0218 */
[----:B------:R4:W3:Y:S03]  /*03d0*/  @P5 LDG.E.EL R14, desc[UR4][R12.64] ;  /* 0x000000040c0e5981 */ /* 0x0008e6000c2e1900 */
[----:B------:R-:W-:Y:S01]  /*03e0*/  VIADD R21, R27, 0xffffffe1 ;  /* 0xffffffe11b157836 */ /* 0x000fe20000000000 */
[----:B------:R3:W5:Y:S01]  /*03f0*/  @P0 LDG.E.EL R26, desc[UR4][R16.64] ;  /* 0x00000004101a0981 */ /* 0x000762000c2e1900 */
[----:B------:R-:W-:Y:S02]  /*0400*/  VIADD R19, R15, 0xffffffe1 ;  /* 0xffffffe10f137836 */ /* 0x000fe40000000000 */
[----:B------:R-:W-:-:S04]  /*0410*/  IMAD.WIDE R20, R21, 0x4, R24 ;  /* 0x0000000415147825 */ /* 0x000fc800078e0218 */
[----:B------:R-:W-:Y:S01]  /*0420*/  VIADD R23, R39, 0xffffffe1 ;  /* 0xffffffe127177836 */ /* 0x000fe20000000000 */
[----:B------:R-:W5:Y:S01]  /*0430*/  @P1 LDG.E.EL R28, desc[UR4][R20.64] ;  /* 0x00000004141c1981 */ /* 0x000f62000c2e1900 */
[----:B------:R-:W-:-:S04]  /*0440*/  IMAD.WIDE R18, R19, 0x4, R24 ;  /* 0x0000000413127825 */ /* 0x000fc800078e0218 */
[----:B-1----:R-:W-:Y:S01]  /*0450*/  IMAD.WIDE R10, R23, 0x4, R24 ;  /* 0x00000004170a7825 */ /* 0x002fe200078e0218 */
[----:B------:R-:W5:Y:S04]  /*0460*/  @P2 LDG.E.EL R30, desc[UR4][R18.64] ;  /* 0x00000004121e2981 */ /* 0x000f68000c2e1900 */
[----:B------:R1:W5:Y:S01]  /*0470*/  @P0 LDG.E.EL R31, desc[UR4][R10.64] ;  /* 0x000000040a1f0981 */ /* 0x000362000c2e1900 */
[----:B------:R-:W-:Y:S02]  /*0480*/  P2R R9, PR, RZ, 0x8 ;  /* 0x00000008ff097803 */ /* 0x000fe40000000000 */
[----:B----4-:R-:W-:Y:S02]  /*0490*/  SEL R12, R3, 0xff800000, P6 ;  /* 0xff800000030c7807 */ /* 0x010fe40003000000 */
[----:B--2---:R-:W-:-:S02]  /*04a0*/  SEL R7, R7, 0xff800000, P1 ;  /* 0xff80000007077807 */ /* 0x004fc40000800000 */
[----:B------:R-:W-:Y:S02]  /*04b0*/  SEL R3, R2, 0xff800000, P4 ;  /* 0xff80000002037807 */ /* 0x000fe40002000000 */
[----:B------:R-:W-:Y:S02]  /*04c0*/  FSETP.GT.AND P3, PT, R7, R12, PT ;  /* 0x0000000c0700720b */ /* 0x000fe40003f64000 */
[----:B------:R-:W-:-:S04]  /*04d0*/  SEL R22, R22, 0xff800000, P2 ;  /* 0xff80000016167807 */ /* 0x000fc80001000000 */
[----:B------:R-:W-:Y:S02]  /*04e0*/  FSETP.GT.AND P6, PT, R22, R3, PT ;  /* 0x000000031600720b */ /* 0x000fe40003fc4000 */
[----:B---3--:R-:W-:Y:S02]  /*04f0*/  SEL R17, R14, 0xff800000, P5 ;  /* 0xff8000000e117807 */ /* 0x008fe40002800000 */
[----:B-----5:R-:W-:Y:S02]  /*0500*/  SEL R26, R26, 0xff800000, P0 ;  /* 0xff8000001a1a7807 */ /* 0x020fe40000000000 */
[C---:B------:R-:W-:Y:S02]  /*0510*/  FSETP.NAN.AND P4, PT, R7.reuse, R7, PT ;  /* 0x000000070700720b */ /* 0x040fe40003f88000 */
[----:B------:R-:W-:Y:S02]  /*0520*/  FSETP.GT.AND P5, PT, R26, R17, PT ;  /* 0x000000111a00720b */ /* 0x000fe40003fa4000 */
[----:B------:R-:W-:-:S02]  /*0530*/  @!P3 SEL R7, R7, R12, P4 ;  /* 0x0000000c0707b207 */ /* 0x000fc40002000000 */
[----:B-1----:R-:W-:Y:S02]  /*0540*/  SEL R10, R28, 0xff800000, P1 ;  /* 0xff8000001c0a7807 */ /* 0x002fe40000800000 */
[----:B------:R-:W-:Y:S02]  /*0550*/  FSETP.NAN.AND P1, PT, R22, R22, PT ;  /* 0x000000161600720b */ /* 0x000fe40003f28000 */
[----:B------:R-:W-:Y:S02]  /*0560*/  P2R R13, PR, RZ, 0x8 ;  /* 0x00000008ff0d7803 */ /* 0x000fe40000000000 */
[----:B------:R-:W-:Y:S02]  /*0570*/  FSETP.GEU.AND P3, PT, R7, R10, PT ;  /* 0x0000000a0700720b */ /* 0x000fe40003f6e000 */
[----:B------:R-:W-:Y:S02]  /*0580*/  SEL R11, R30, 0xff800000, P2 ;  /* 0xff8000001e0b7807 */ /* 0x000fe40001000000 */
[----:B------:R-:W-:-:S02]  /*0590*/  @!P6 SEL R22, R22, R3, P1 ;  /* 0x000000031616e207 */ /* 0x000fc40000800000 */
[----:B------:R-:W-:Y:S02]  /*05a0*/  SEL R19, R31, 0xff800000, P0 ;  /* 0xff8000001f137807 */ /* 0x000fe40000000000 */
[----:B------:R-:W-:Y:S02]  /*05b0*/  FSETP.NAN.AND P0, PT, R26, R26, PT ;  /* 0x0000001a1a00720b */ /* 0x000fe40003f08000 */
[----:B------:R-:W-:Y:S02]  /*05c0*/  FSETP.GEU.AND P2, PT, R22, R11, PT ;  /* 0x0000000b1600720b */ /* 0x000fe40003f4e000 */
[----:B------:R-:W-:Y:S02]  /*05d0*/  @!P5 SEL R26, R26, R17, P0 ;  /* 0x000000111a1ad207 */ /* 0x000fe40000000000 */
[----:B------:R-:W-:Y:S02]  /*05e0*/  FSETP.NAN.AND P0, PT, R10, R10, PT ;  /* 0x0000000a0a00720b */ /* 0x000fe40003f08000 */
[----:B------:R-:W-:-:S02]  /*05f0*/  FSETP.GEU.AND P1, PT, R26, R19, PT ;  /* 0x000000131a00720b */ /* 0x000fc40003f2e000 */
[----:B------:R-:W-:Y:S02]  /*0600*/  @P3 SEL R10, R10, R7, P0 ;  /* 0x000000070a0a3207 */ /* 0x000fe40000000000 */
[C---:B------:R-:W-:Y:S02]  /*0610*/  FSETP.NAN.AND P0, PT, R11.reuse, R11, PT ;  /* 0x0000000b0b00720b */ /* 0x040fe40003f08000 */
[----:B------:R-:W-:Y:S02]  /*0620*/  P2R R34, PR, RZ, 0x20 ;  /* 0x00000020ff227803 */ /* 0x000fe40000000000 */
[----:B------:R-:W-:Y:S02]  /*0630*/  @P2 SEL R11, R11, R22, P0 ;  /* 0x000000160b0b2207 */ /* 0x000fe40000000000 */
[----:B------:R-:W-:Y:S02]  /*0640*/  FSETP.NAN.AND P0, PT, R19, R19, PT ;  /* 0x000000131300720b */ /* 0x000fe40003f08000 */
[----:B------:R-:W-:-:S02]  /*0650*/  ISETP.GT.AND P5, PT, R5, -0x1, PT ;  /* 0xffffffff0500780c */ /* 0x000fc40003fa4270 */
[----:B------:R-:W-:Y:S02]  /*0660*/  P2R R30, PR, RZ, 0x2 ;  /* 0x00000002ff1e7803 */ /* 0x000fe40000000000 */
[----:B------:R-:W-:Y:S02]  /*0670*/  @P1 SEL R19, R19, R26, P0 ;  /* 0x0000001a13131207 */ /* 0x000fe40000000000 */
[----:B------:R-:W-:Y:S01]  /*0680*/  ISETP.GT.AND P1, PT, R8, RZ, P5 ;  /* 0x000000ff0800720c */ /* 0x000fe20002f24270 */
[----:B------:R-:W-:Y:S02]  /*0690*/  IMAD.MOV.U32 R7, RZ, RZ, RZ ;  /* 0x000000ffff077224 */ /* 0x000fe400078e00ff */
[----:B------:R-:W-:-:S10]  /*06a0*/  IMAD.WIDE R2, R15, 0x4, R24 ;  /* 0x000000040f027825 */ /* 0x000fd400078e0218 */
[----:B------:R-:W2:Y:S01]  /*06b0*/  @P1 LDG.E.EL R7, desc[UR4][R2.64+-0x4] ;  /* 0xfffffc0402071981 */ /* 0x000ea2000c2e1900 */
[----:B------:R-:W-:Y:S02]  /*06c0*/  P2R R35, PR, RZ, 0x40 ;  /* 0x00000040ff237803 */ /* 0x000fe40000000000 */
[----:B------:R-:W-:Y:S01]  /*06d0*/  ISETP.GT.AND P6, PT, R6, RZ, P5 ;  /* 0x000000ff0600720c */ /* 0x000fe20002fc4270 */
[----:B------:R-:W-:-:S04]  /*06e0*/  VIADD R17, R27, 0xffffffff ;  /* 0xffffffff1b117836 */ /* 0x000fc80000000000 */
[----:B------:R-:W-:Y:S01]  /*06f0*/  IMAD.WIDE R16, R17, 0x4, R24 ;  /* 0x0000000411107825 */ /* 0x000fe200078e0218 */
[----:B--2---:R-:W-:-:S03]  /*0700*/  SEL R14, R7, 0xff800000, P1 ;  /* 0xff800000070e7807 */ /* 0x004fc60000800000 */
[----:B------:R-:W-:-:S06]  /*0710*/  IMAD.MOV.U32 R7, RZ, RZ, RZ ;  /* 0x000000ffff077224 */ /* 0x000fcc00078e00ff */
[----:B------:R-:W2:Y:S01]  /*0720*/  @P6 LDG.E.EL R7, desc[UR4][R16.64] ;  /* 0x0000000410076981 */ /* 0x000ea2000c2e1900 */
[----:B------:R-:W-:Y:S02]  /*0730*/  P2R R31, PR, RZ, 0x4 ;  /* 0x00000004ff1f7803 */ /* 0x000fe40000000000 */
[-C--:B------:R-:W-:Y:S02]  /*0740*/  FSETP.GEU.AND P2, PT, R11, R14.reuse, PT ;  /* 0x0000000e0b00720b */ /* 0x080fe40003f4e000 */
[----:B------:R-:W-:Y:S02]  /*0750*/  FSETP.NAN.AND P0, PT, R14, R14, PT ;  /* 0x0000000e0e00720b */ /* 0x000fe40003f08000 */
[----:B------:R-:W-:Y:S02]  /*0760*/  P2R R23, PR, RZ, 0x4 ;  /* 0x00000004ff177803 */ /* 0x000fe40000000000 */
[----:B------:R-:W-:-:S07]  /*0770*/  ISETP.GT.AND P4, PT, R4, RZ, P5 ;  /* 0x000000ff0400720c */ /* 0x000fce0002f84270 */
[----:B------:R-:W-:Y:S01]  /*0780*/  @P2 SEL R14, R14, R11, P0 ;  /* 0x0000000b0e0e2207 */ /* 0x000fe20000000000 */
[----:B------:R-:W-:Y:S01]  /*0790*/  IMAD.MOV.U32 R12, RZ, RZ, RZ ;  /* 0x000000ffff0c7224 */ /* 0x000fe200078e00ff */
[----:B--2---:R-:W-:-:S04]  /*07a0*/  SEL R33, R7, 0xff800000, P6 ;  /* 0xff80000007217807 */ /* 0x004fc80003000000 */
[-C--:B------:R-:W-:Y:S02]  /*07b0*/  FSETP.GEU.AND P2, PT, R10, R33.reuse, PT ;  /* 0x000000210a00720b */ /* 0x080fe40003f4e000 */
[----:B------:R-:W-:-:S11]  /*07c0*/  FSETP.NAN.AND P0, PT, R33, R33, PT ;  /* 0x000000212100720b */ /* 0x000fd60003f08000 */
[----:B------:R-:W-:Y:S01]  /*07d0*/  @P2 SEL R33, R33, R10, P0 ;  /* 0x0000000a21212207 */ /* 0x000fe20000000000 */
[----:B------:R-:W-:-:S05]  /*07e0*/  IMAD.WIDE R10, R39, 0x4, R24 ;  /* 0x00000004270a7825 */ /* 0x000fca00078e0218 */
[----:B------:R-:W2:Y:S01]  /*07f0*/  @P4 LDG.E.EL R12, desc[UR4][R10.64+-0x4] ;  /* 0xfffffc040a0c4981 */ /* 0x000ea2000c2e1900 */
[----:B------:R-:W-:Y:S02]  /*0800*/  P2R R28, PR, RZ, 0x4 ;  /* 0x00000004ff1c7803 */ /* 0x000fe40000000000 */
[----:B------:R-:W-:Y:S01]  /*0810*/  LOP3.LUT R8, R5, R8, RZ, 0xfc, !PT ;  /* 0x0000000805087212 */ /* 0x000fe200078efcff */
[----:B------:R-:W-:Y:S01]  /*0820*/  IMAD.MOV.U32 R7, RZ, RZ, RZ ;  /* 0x000000ffff077224 */ /* 0x000fe200078e00ff */
[----:B--2---:R-:W-:-:S04]  /*0830*/  SEL R12, R12, 0xff800000, P4 ;  /* 0xff8000000c0c7807 */ /* 0x004fc80002000000 */
[-C--:B------:R-:W-:Y:S02]  /*0840*/  FSETP.GEU.AND P2, PT, R19, R12.reuse, PT ;  /* 0x0000000c1300720b */ /* 0x080fe40003f4e000 */
[----:B------:R-:W-:-:S11]  /*0850*/  FSETP.NAN.AND P0, PT, R12, R12, PT ;  /* 0x0000000c0c00720b */ /* 0x000fd60003f08000 */
[----:B------:R-:W-:Y:S02]  /*0860*/  @P2 SEL R12, R12, R19, P0 ;  /* 0x000000130c0c2207 */ /* 0x000fe40000000000 */
[----:B------:R-:W-:-:S13]  /*0870*/  ISETP.GT.AND P0, PT, R8, -0x1, PT ;  /* 0xffffffff0800780c */ /* 0x000fda0003f04270 */
[----:B------:R-:W2:Y:S01]  /*0880*/  @P0 LDG.E.EL R7, desc[UR4][R2.64] ;  /* 0x0000000402070981 */ /* 0x000ea2000c2e1900 */
[----:B------:R-:W-:Y:S02]  /*0890*/  P2R R32, PR, RZ, 0x8 ;  /* 0x00000008ff207803 */ /* 0x000fe40000000000 */
[----:B------:R-:W-:Y:S02]  /*08a0*/  P2R R22, PR, RZ, 0x4 ;  /* 0x00000004ff167803 */ /* 0x000fe40000000000 */
[----:B------:R-:W-:Y:S02]  /*08b0*/  LOP3.LUT R8, R5, R6, RZ, 0xfc, !PT ;  /* 0x0000000605087212 */ /* 0x000fe400078efcff */
[----:B--2---:R-:W-:-:S04]  /*08c0*/  SEL R17, R7, 0xff800000, P0 ;  /* 0xff80000007117807 */ /* 0x004fc80000000000 */
[-C--:B------:R-:W-:Y:S02]  /*08d0*/  FSETP.GEU.AND P3, PT, R14, R17.reuse, PT ;  /* 0x000000110e00720b */ /* 0x080fe40003f6e000 */
[----:B------:R-:W-:Y:S01]  /*08e0*/  FSETP.NAN.AND P2, PT, R17, R17, PT ;  /* 0x000000111100720b */ /* 0x000fe20003f48000 */
[----:B------:R-:W-:-:S10]  /*08f0*/  IMAD.WIDE R6, R27, 0x4, R24 ;  /* 0x000000041b067825 */ /* 0x000fd400078e0218 */
[----:B------:R-:W-:Y:S02]  /*0900*/  @P3 SEL R17, R17, R14, P2 ;  /* 0x0000000e11113207 */ /* 0x000fe40001000000 */
[----:B------:R-:W-:Y:S01]  /*0910*/  ISETP.GT.AND P2, PT, R8, -0x1, PT ;  /* 0xffffffff0800780c */ /* 0x000fe20003f44270 */
[----:B------:R-:W-:-:S12]  /*0920*/  IMAD.MOV.U32 R14, RZ, RZ, RZ ;  /* 0x000000ffff0e7224 */ /* 0x000fd800078e00ff */
[----:B------:R-:W2:Y:S01]  /*0930*/  @P2 LDG.E.EL R14, desc[UR4][R6.64] ;  /* 0x00000004060e2981 */ /* 0x000ea2000c2e1900 */
[----:B------:R-:W-:Y:S01]  /*0940*/  P2R R21, PR, RZ, 0x20 ;  /* 0x00000020ff157803 */ /* 0x000fe20000000000 */
[----:B------:R-:W-:Y:S01]  /*0950*/  IMAD.MOV.U32 R8, RZ, RZ, RZ ;  /* 0x000000ffff087224 */ /* 0x000fe200078e00ff */
[----:B------:R-:W-:-:S05]  /*0960*/  P2R R19, PR, RZ, 0x8 ;  /* 0x00000008ff137803 */ /* 0x000fca0000000000 */
[----:B------:R1:W3:Y:S02]  /*0970*/  @P0 LDG.E.EL R8, desc[UR4][R2.64+0x4] ;  /* 0x0000040402080981 */ /* 0x0002e4000c2e1900 */
[----:B-1----:R-:W-:-:S04]  /*0980*/  VIADD R3, R15, 0x1f ;  /* 0x0000001f0f037836 */ /* 0x002fc80000000000 */
[----:B------:R-:W-:Y:S01]  /*0990*/  IMAD.WIDE R2, R3, 0x4, R24 ;  /* 0x0000000403027825 */ /* 0x000fe200078e0218 */
[----:B--2---:R-:W-:-:S04]  /*09a0*/  SEL R14, R14, 0xff800000, P2 ;  /* 0xff8000000e0e7807 */ /* 0x004fc80001000000 */
[-C--:B------:R-:W-:Y:S02]  /*09b0*/  FSETP.GEU.AND P5, PT, R33, R14.reuse, PT ;  /* 0x0000000e2100720b */ /* 0x080fe40003fae000 */
[----:B------:R-:W-:-:S11]  /*09c0*/  FSETP.NAN.AND P3, PT, R14, R14, PT ;  /* 0x0000000e0e00720b */ /* 0x000fd60003f68000 */
[----:B------:R-:W-:Y:S01]  /*09d0*/  @P5 SEL R14, R14, R33, P3 ;  /* 0x000000210e0e5207 */ /* 0x000fe20001800000 */
[----:B------:R-:W-:-:S06]  /*09e0*/  IMAD.MOV.U32 R33, RZ, RZ, RZ ;  /* 0x000000ffff217224 */ /* 0x000fcc00078e00ff */
[----:B------:R-:W2:Y:S01]  /*09f0*/  @P1 LDG.E.EL R33, desc[UR4][R2.64] ;  /* 0x0000000402211981 */ /* 0x000ea2000c2e1900 */
[----:B---3--:R-:W-:Y:S01]  /*0a00*/  SEL R26, R8, 0xff800000, P0 ;  /* 0xff800000081a7807 */ /* 0x008fe20000000000 */
[----:B------:R-:W-:Y:S01]  /*0a10*/  IMAD.MOV.U32 R8, RZ, RZ, RZ ;  /* 0x000000ffff087224 */ /* 0x000fe200078e00ff */
[----:B------:R-:W-:-:S05]  /*0a20*/  LOP3.LUT R4, R5, R4, RZ, 0xfc, !PT ;  /* 0x0000000405047212 */ /* 0x000fca00078efcff */
[----:B------:R1:W3:Y:S02]  /*0a30*/  @P2 LDG.E.EL R8, desc[UR4][R6.64+0x4] ;  /* 0x0000040406082981 */ /* 0x0002e4000c2e1900 */
[----:B-1----:R-:W-:Y:S01]  /*0a40*/  IMAD.MOV.U32 R6, RZ, RZ, RZ ;  /* 0x000000ffff067224 */ /* 0x002fe200078e00ff */
[----:B--2---:R-:W-:Y:S02]  /*0a50*/  SEL R33, R33, 0xff800000, P1 ;  /* 0xff80000021217807 */ /* 0x004fe40000800000 */
[----:B------:R-:W-:-:S13]  /*0a60*/  ISETP.GT.AND P1, PT, R4, -0x1, PT ;  /* 0xffffffff0400780c */ /* 0x000fda0003f24270 */
[----:B------:R-:W2:Y:S01]  /*0a70*/  @P1 LDG.E.EL R6, desc[UR4][R10.64] ;  /* 0x000000040a061981 */ /* 0x000ea2000c2e1900 */
[----:B------:R-:W-:Y:S02]  /*0a80*/  P2R R20, PR, RZ, 0x20 ;  /* 0x00000020ff147803 */ /* 0x000fe40000000000 */
[-C--:B------:R-:W-:Y:S02]  /*0a90*/  FSETP.GEU.AND P5, PT, R17, R26.reuse, PT ;  /* 0x0000001a1100720b */ /* 0x080fe40003fae000 */
[----:B------:R-:W-:Y:S02]  /*0aa0*/  FSETP.NAN.AND P3, PT, R26, R26, PT ;  /* 0x0000001a1a00720b */ /* 0x000fe40003f68000 */
[----:B---3--:R-:W-:Y:S02]  /*0ab0*/  SEL R8, R8, 0xff800000, P2 ;  /* 0xff80000008087807 */ /* 0x008fe40001000000 */
[----:B------:R-:W-:-:S07]  /*0ac0*/  P2R R40, PR, RZ, 0x20 ;  /* 0x00000020ff287803 */ /* 0x000fce0000000000 */
[----:B------:R-:W-:Y:S02]  /*0ad0*/  @P5 SEL R26, R26, R17, P3 ;  /* 0x000000111a1a5207 */ /* 0x000fe40001800000 */
[-C--:B------:R-:W-:Y:S02]  /*0ae0*/  FSETP.GEU.AND P5, PT, R14, R8.reuse, PT ;  /* 0x000000080e00720b */ /* 0x080fe40003fae000 */
[----:B------:R-:W-:Y:S02]  /*0af0*/  FSETP.NAN.AND P3, PT, R8, R8, PT ;  /* 0x000000080800720b */ /* 0x000fe40003f68000 */
[----:B------:R-:W-:-:S09]  /*0b00*/  P2R R16, PR, RZ, 0x20 ;  /* 0x00000020ff107803 */ /* 0x000fd20000000000 */
[----:B------:R-:W-:Y:S01]  /*0b10*/  @P5 SEL R8, R8, R14, P3 ;  /* 0x0000000e08085207 */ /* 0x000fe20001800000 */
[----:B------:R-:W-:Y:S02]  /*0b20*/  IMAD.MOV.U32 R17, RZ, RZ, RZ ;  /* 0x000000ffff117224 */ /* 0x000fe400078e00ff */
[----:B------:R-:W-:-:S04]  /*0b30*/  VIADD R7, R27, 0x1f ;  /* 0x0000001f1b077836 */ /* 0x000fc80000000000 */
[----:B------:R-:W3:Y:S01]  /*0b40*/  @P1 LDG.E.EL R17, desc[UR4][R10.64+0x4] ;  /* 0x000004040a111981 */ /* 0x000ee2000c2e1900 */
[----:B--2---:R-:W-:-:S04]  /*0b50*/  SEL R4, R6, 0xff800000, P1 ;  /* 0xff80000006047807 */ /* 0x004fc80000800000 */
[-C--:B------:R-:W-:Y:S02]  /*0b60*/  FSETP.GEU.AND P5, PT, R12, R4.reuse, PT ;  /* 0x000000040c00720b */ /* 0x080fe40003fae000 */
[----:B------:R-:W-:Y:S02]  /*0b70*/  FSETP.NAN.AND P3, PT, R4, R4, PT ;  /* 0x000000040400720b */ /* 0x000fe40003f68000 */
[----:B------:R-:W-:-:S09]  /*0b80*/  P2R R18, PR, RZ, 0x20 ;  /* 0x00000020ff127803 */ /* 0x000fd20000000000 */
[----:B------:R-:W-:Y:S02]  /*0b90*/  @P5 SEL R4, R4, R12, P3 ;  /* 0x0000000c04045207 */ /* 0x000fe40001800000 */
[-C--:B------:R-:W-:Y:S02]  /*0ba0*/  FSETP.GEU.AND P3, PT, R26, R33.reuse, PT ;  /* 0x000000211a00720b */ /* 0x080fe40003f6e000 */
[----:B------:R-:W-:Y:S01]  /*0bb0*/  FSETP.NAN.AND P5, PT, R33, R33, PT ;  /* 0x000000212100720b */ /* 0x000fe20003fa8000 */
[----:B------:R-:W-:-:S10]  /*0bc0*/  IMAD.WIDE R6, R7, 0x4, R24 ;  /* 0x0000000407067825 */ /* 0x000fd400078e0218 */
[----:B------:R-:W-:Y:S01]  /*0bd0*/  @P3 SEL R33, R33, R26, P5 ;  /* 0x0000001a21213207 */ /* 0x000fe20002800000 */
[----:B------:R-:W-:-:S06]  /*0be0*/  IMAD.MOV.U32 R26, RZ, RZ, RZ ;  /* 0x000000ffff1a7224 */ /* 0x000fcc00078e00ff */
[----:B------:R1:W2:Y:S01]  /*0bf0*/  @P6 LDG.E.EL R26, desc[UR4][R6.64] ;  /* 0x00000004061a6981 */ /* 0x0002a2000c2e1900 */
[----:B---3--:R-:W-:-:S04]  /*0c00*/  SEL R17, R17, 0xff800000, P1 ;  /* 0xff80000011117807 */ /* 0x008fc80000800000 */
[----:B------:R-:W-:-:S04]  /*0c10*/  FSETP.GEU.AND P5, PT, R4, R17, PT ;  /* 0x000000110400720b */ /* 0x000fc80003fae000 */
[----:B------:R-:W-:Y:S02]  /*0c20*/  P2R R41, PR, RZ, 0x20 ;  /* 0x00000020ff297803 */ /* 0x000fe40000000000 */
[----:B------:R-:W-:Y:S02]  /*0c30*/  P2R R2, PR, RZ, 0x8 ;  /* 0x00000008ff027803 */ /* 0x000fe40000000000 */
[----:B------:R-:W-:Y:S01]  /*0c40*/  ISETP.NE.AND P3, PT, R9, RZ, PT ;  /* 0x000000ff0900720c */ /* 0x000fe20003f65270 */
[----:B------:R-:W-:Y:S02]  /*0c50*/  VIADD R9, R15, 0x20 ;  /* 0x000000200f097836 */ /* 0x000fe40000000000 */
[----:B-1----:R-:W-:Y:S02]  /*0c60*/  VIADD R7, R27, 0x20 ;  /* 0x000000201b077836 */ /* 0x002fe40000000000 */
[----:B------:R-:W-:Y:S02]  /*0c70*/  IMAD.MOV.U32 R3, RZ, RZ, RZ ;  /* 0x000000ffff037224 */ /* 0x000fe400078e00ff */
[----:B------:R-:W-:-:S05]  /*0c80*/  IMAD.WIDE R6, R7, 0x4, R24 ;  /* 0x0000000407067825 */ /* 0x000fca00078e0218 */
[----:B------:R-:W3:Y:S01]  /*0c90*/  @P2 LDG.E.EL R3, desc[UR4][R6.64] ;  /* 0x0000000406032981 */ /* 0x000ee2000c2e1900 */
[----:B--2---:R-:W-:Y:S02]  /*0ca0*/  SEL R26, R26, 0xff800000, P6 ;  /* 0xff8000001a1a7807 */ /* 0x004fe40003000000 */
[----:B------:R-:W-:-:S04]  /*0cb0*/  FSETP.NAN.AND P6, PT, R17, R17, PT ;  /* 0x000000111100720b */ /* 0x000fc80003fc8000 */
[----:B------:R-:W-:Y:S02]  /*0cc0*/  @P5 SEL R17, R17, R4, P6 ;  /* 0x0000000411115207 */ /* 0x000fe40003000000 */
[-C--:B------:R-:W-:Y:S02]  /*0cd0*/  FSETP.GEU.AND P5, PT, R8, R26.reuse, PT ;  /* 0x0000001a0800720b */ /* 0x080fe40003fae000 */
[----:B------:R-:W-:Y:S01]  /*0ce0*/  FSETP.NAN.AND P6, PT, R26, R26, PT ;  /* 0x0000001a1a00720b */ /* 0x000fe20003fc8000 */
[----:B------:R-:W-:-:S10]  /*0cf0*/  IMAD.MOV.U32 R4, RZ, RZ, RZ ;  /* 0x000000ffff047224 */ /* 0x000fd400078e00ff */
[----:B------:R-:W-:Y:S01]  /*0d00*/  @P5 SEL R26, R26, R8, P6 ;  /* 0x000000081a1a5207 */ /* 0x000fe20003000000 */
[----:B------:R-:W-:-:S05]  /*0d10*/  IMAD.WIDE R8, R9, 0x4, R24 ;  /* 0x0000000409087825 */ /* 0x000fca00078e0218 */
[----:B------:R1:W2:Y:S01]  /*0d20*/  @P0 LDG.E.EL R4, desc[UR4][R8.64] ;  /* 0x0000000408040981 */ /* 0x0002a2000c2e1900 */
[----:B------:R-:W-:Y:S02]  /*0d30*/  P2R R14, PR, RZ, 0x20 ;  /* 0x00000020ff0e7803 */ /* 0x000fe40000000000 */
[----:B---3--:R-:W-:Y:S01]  /*0d40*/  SEL R3, R3, 0xff800000, P2 ;  /* 0xff80000003037807 */ /* 0x008fe20001000000 */
[----:B-1----:R-:W-:Y:S01]  /*0d50*/  IMAD.MOV.U32 R8, RZ, RZ, RZ ;  /* 0x000000ffff087224 */ /* 0x002fe200078e00ff */
[----:B--2---:R-:W-:-:S04]  /*0d60*/  SEL R4, R4, 0xff800000, P0 ;  /* 0xff80000004047807 */ /* 0x004fc80000000000 */
[-C--:B------:R-:W-:Y:S02]  /*0d70*/  FSETP.GEU.AND P5, PT, R33, R4.reuse, PT ;  /* 0x000000042100720b */ /* 0x080fe40003fae000 */
[----:B------:R-:W-:Y:S02]  /*0d80*/  FSETP.NAN.AND P6, PT, R4, R4, PT ;  /* 0x000000040400720b */ /* 0x000fe40003fc8000 */
[----:B------:R-:W-:-:S09]  /*0d90*/  P2R R38, PR, RZ, 0x20 ;  /* 0x00000020ff267803 */ /* 0x000fd20000000000 */
[----:B------:R-:W-:Y:S02]  /*0da0*/  @P5 SEL R4, R4, R33, P6 ;  /* 0x0000002104045207 */ /* 0x000fe40003000000 */
[-C--:B------:R-:W-:Y:S02]  /*0db0*/  FSETP.GEU.AND P5, PT, R26, R3.reuse, PT ;  /* 0x000000031a00720b */ /* 0x080fe40003fae000 */
[----:B------:R-:W-:-:S11]  /*0dc0*/  FSETP.NAN.AND P6, PT, R3, R3, PT ;  /* 0x000000030300720b */ /* 0x000fd60003fc8000 */
[----:B------:R-:W-:Y:S01]  /*0dd0*/  @P5 SEL R3, R3, R26, P6 ;  /* 0x0000001a03035207 */ /* 0x000fe20003000000 */
[----:B------:R-:W-:-:S05]  /*0de0*/  VIADD R26, R0, 0x3 ;  /* 0x00000003001a7836 */ /* 0x000fca0000000000 */
[----:B------:R-:W-:-:S04]  /*0df0*/  LEA.HI R29, R29, R26, RZ, 0x4 ;  /* 0x0000001a1d1d7211 */ /* 0x000fc800078f20ff */
[----:B------:R-:W-:-:S05]  /*0e00*/  LOP3.LUT R29, R29, 0xfffffff0, RZ, 0xc0, !PT ;  /* 0xfffffff01d1d7812 */ /* 0x000fca00078ec0ff */
[----:B------:R-:W-:-:S04]  /*0e10*/  IMAD.IADD R26, R26, 0x1, -R29 ;  /* 0x000000011a1a7824 */ /* 0x000fc800078e0a1d */
[C---:B------:R-:W-:Y:S01]  /*0e20*/  IMAD R37, R26.reuse, 0x2, R37 ;  /* 0x000000021a257824 */ /* 0x040fe200078e0225 */
[----:B------:R-:W-:-:S03]  /*0e30*/  ISETP.GT.AND P6, PT, R26, RZ, P3 ;  /* 0x000000ff1a00720c */ /* 0x000fc60001fc4270 */
[----:B------:R-:W-:-:S04]  /*0e40*/  VIADD R9, R37, 0xffffffdf ;  /* 0xffffffdf25097836 */ /* 0x000fc80000000000 */
[----:B------:R-:W-:-:S06]  /*0e50*/  IMAD.WIDE R6, R9, 0x4, R24 ;  /* 0x0000000409067825 */ /* 0x000fcc00078e0218 */
[----:B------:R-:W2:Y:S01]  /*0e60*/  @P6 LDG.E.EL R8, desc[UR4][R6.64] ;  /* 0x0000000406086981 */ /* 0x000ea2000c2e1900 */
[----:B------:R-:W-:Y:S01]  /*0e70*/  ISETP.GT.AND P3, PT, R26, -0x1, P3 ;  /* 0xffffffff1a00780c */ /* 0x000fe20001f64270 */
[----:B------:R-:W-:Y:S01]  /*0e80*/  VIADD R9, R37, 0xffffffe0 ;  /* 0xffffffe025097836 */ /* 0x000fe20000000000 */
[----:B--2---:R-:W-:-:S03]  /*0e90*/  SEL R10, R8, 0xff800000, P6 ;  /* 0xff800000080a7807 */ /* 0x004fc60003000000 */
[----:B------:R-:W-:-:S08]  /*0ea0*/  IMAD.WIDE R8, R9, 0x4, R24 ;  /* 0x0000000409087825 */ /* 0x000fd000078e0218 */
[----:B------:R1:W2:Y:S01]  /*0eb0*/  @P3 LDG.E.EL R43, desc[UR4][R8.64] ;  /* 0x00000004082b3981 */ /* 0x0002a2000c2e1900 */
[----:B------:R-:W-:Y:S01]  /*0ec0*/  P2R R12, PR, RZ, 0x20 ;  /* 0x00000020ff0c7803 */ /* 0x000fe20000000000 */
[----:B------:R-:W-:Y:S02]  /*0ed0*/  VIADD R11, R37, 0xffffffe1 ;  /* 0xffffffe1250b7836 */ /* 0x000fe40000000000 */
[----:B-1----:R-:W-:Y:S01]  /*0ee0*/  IMAD.MOV.U32 R8, RZ, RZ, RZ ;  /* 0x000000ffff087224 */ /* 0x002fe200078e00ff */
[----:B--2---:R-:W-:-:S04]  /*0ef0*/  SEL R43, R43, 0xff800000, P3 ;  /* 0xff8000002b2b7807 */ /* 0x004fc80001800000 */
[C---:B------:R-:W-:Y:S02]  /*0f00*/  FSETP.GT.AND P5, PT, R43.reuse, R10, PT ;  /* 0x0000000a2b00720b */ /* 0x040fe40003fa4000 */
[----:B------:R-:W-:-:S11]  /*0f10*/  FSETP.NAN.AND P6, PT, R43, R43, PT ;  /* 0x0000002b2b00720b */ /* 0x000fd60003fc8000 */
[----:B------:R-:W-:Y:S01]  /*0f20*/  @!P5 SEL R43, R43, R10, P6 ;  /* 0x0000000a2b2bd207 */ /* 0x000fe20003000000 */
[----:B------:R-:W-:-:S05]  /*0f30*/  IMAD.WIDE R10, R11, 0x4, R24 ;  /* 0x000000040b0a7825 */ /* 0x000fca00078e0218 */
[----:B------:R-:W2:Y:S01]  /*0f40*/  @P3 LDG.E.EL R8, desc[UR4][R10.64] ;  /* 0x000000040a083981 */ /* 0x000ea2000c2e1900 */
[----:B------:R-:W-:-:S04]  /*0f50*/  VIADD R7, R39, 0x1f ;  /* 0x0000001f27077836 */ /* 0x000fc80000000000 */
[----:B------:R-:W-:Y:S01]  /*0f60*/  IMAD.WIDE R6, R7, 0x4, R24 ;  /* 0x0000000407067825 */ /* 0x000fe200078e0218 */
[----:B------:R-:W-:-:S04]  /*0f70*/  P2R R33, PR, RZ, 0x20 ;  /* 0x00000020ff217803 */ /* 0x000fc80000000000 */
[----:B------:R1:W3:Y:S01]  /*0f80*/  @P4 LDG.E.EL R42, desc[UR4][R6.64] ;  /* 0x00000004062a4981 */ /* 0x0002e2000c2e1900 */
[----:B------:R-:W-:-:S04]  /*0f90*/  ISETP.NE.AND P5, PT, R21, RZ, PT ;  /* 0x000000ff1500720c */ /* 0x000fc80003fa5270 */
[----:B------:R-:W-:Y:S01]  /*0fa0*/  ISETP.GT.AND P5, PT, R26, RZ, P5 ;  /* 0x000000ff1a00720c */ /* 0x000fe20002fa4270 */
[----:B-1----:R-:W-:Y:S01]  /*0fb0*/  IMAD.MOV.U32 R6, RZ, RZ, RZ ;  /* 0x000000ffff067224 */ /* 0x002fe200078e00ff */
[----:B--2---:R-:W-:Y:S01]  /*0fc0*/  SEL R44, R8, 0xff800000, P3 ;  /* 0xff800000082c7807 */ /* 0x004fe20001800000 */
[----:B------:R-:W-:-:S10]  /*0fd0*/  IMAD.WIDE R8, R37, 0x4, R24 ;  /* 0x0000000425087825 */ /* 0x000fd400078e0218 */
[----:B------:R-:W2:Y:S01]  /*0fe0*/  @P5 LDG.E.EL R6, desc[UR4][R8.64+-0x4] ;  /* 0xfffffc0408065981 */ /* 0x000ea2000c2e1900 */
[----:B---3--:R-:W-:-:S04]  /*0ff0*/  SEL R42, R42, 0xff800000, P4 ;  /* 0xff8000002a2a7807 */ /* 0x008fc80002000000 */
[----:B------:R-:W-:Y:S02]  /*1000*/  FSETP.GEU.AND P6, PT, R17, R42, PT ;  /* 0x0000002a1100720b */ /* 0x000fe40003fce000 */
[----:B------:R-:W-:Y:S02]  /*1010*/  FSETP.GEU.AND P4, PT, R43, R44, PT ;  /* 0x0000002c2b00720b */ /* 0x000fe40003f8e000 */
[----:B------:R-:W-:-:S09]  /*1020*/  FSETP.NAN.AND P3, PT, R42, R42, PT ;  /* 0x0000002a2a00720b */ /* 0x000fd20003f68000 */
[----:B------:R-:W-:Y:S02]  /*1030*/  @P6 SEL R42, R42, R17, P3 ;  /* 0x000000112a2a6207 */ /* 0x000fe40001800000 */
[----:B------:R-:W-:-:S04]  /*1040*/  FSETP.NAN.AND P3, PT, R44, R44, PT ;  /* 0x0000002c2c00720b */ /* 0x000fc80003f68000 */
[----:B------:R-:W-:Y:S02]  /*1050*/  @P4 SEL R44, R44, R43, P3 ;  /* 0x0000002b2c2c4207 */ /* 0x000fe40001800000 */
[----:B------:R-:W-:Y:S02]  /*1060*/  P2R R29, PR, RZ, 0x10 ;  /* 0x00000010ff1d7803 */ /* 0x000fe40000000000 */
[----:B------:R-:W-:Y:S01]  /*1070*/  LOP3.LUT R5, R5, R26, RZ, 0xfc, !PT ;  /* 0x0000001a05057212 */ /* 0x000fe200078efcff */
[----:B------:R-:W-:Y:S01]  /*1080*/  IMAD.MOV.U32 R10, RZ, RZ, RZ ;  /* 0x000000ffff0a7224 */ /* 0x000fe200078e00ff */
[----:B--2---:R-:W-:-:S04]  /*1090*/  SEL R7, R6, 0xff800000, P5 ;  /* 0xff80000006077807 */ /* 0x004fc80002800000 */
[-C--:B------:R-:W-:Y:S02]  /*10a0*/  FSETP.GEU.AND P4, PT, R44, R7.reuse, PT ;  /* 0x000000072c00720b */ /* 0x080fe40003f8e000 */
[----:B------:R-:W-:Y:S01]  /*10b0*/  FSETP.NAN.AND P3, PT, R7, R7, PT ;  /* 0x000000070700720b */ /* 0x000fe20003f68000 */
[----:B------:R-:W-:-:S10]  /*10c0*/  IMAD.MOV.U32 R6, RZ, RZ, RZ ;  /* 0x000000ffff067224 */ /* 0x000fd400078e00ff */
[----:B------:R-:W-:Y:S02]  /*10d0*/  @P4 SEL R7, R7, R44, P3 ;  /* 0x0000002c07074207 */ /* 0x000fe40001800000 */
[----:B------:R-:W-:-:S13]  /*10e0*/  ISETP.GT.AND P3, PT, R5, -0x1, PT ;  /* 0xffffffff0500780c */ /* 0x000fda0003f64270 */
[----:B------:R-:W2:Y:S04]  /*10f0*/  @P3 LDG.E.EL R6, desc[UR4][R8.64] ;  /* 0x0000000408063981 */ /* 0x000ea8000c2e1900 */
[----:B------:R1:W3:Y:S01]  /*1100*/  @P3 LDG.E.EL R10, desc[UR4][R8.64+0x4] ;  /* 0x00000404080a3981 */ /* 0x0002e2000c2e1900 */
[----:B------:R-:W-:Y:S02]  /*1110*/  P2R R36, PR, RZ, 0x40 ;  /* 0x00000040ff247803 */ /* 0x000fe40000000000 */
[----:B------:R-:W-:Y:S01]  /*1120*/  P2R R21, PR, RZ, 0x10 ;  /* 0x00000010ff157803 */ /* 0x000fe20000000000 */
[----:B------:R-:W-:Y:S02]  /*1130*/  VIADD R11, R39, 0x20 ;  /* 0x00000020270b7836 */ /* 0x000fe40000000000 */
[----:B------:R-:W-:-:S02]  /*1140*/  IMAD.MOV.U32 R5, RZ, RZ, RZ ;  /* 0x000000ffff057224 */ /* 0x000fc400078e00ff */
[----:B-1----:R-:W-:-:S05]  /*1150*/  IMAD.WIDE R8, R11, 0x4, R24 ;  /* 0x000000040b087825 */ /* 0x002fca00078e0218 */
[----:B------:R-:W4:Y:S01]  /*1160*/  @P1 LDG.E.EL R5, desc[UR4][R8.64] ;  /* 0x0000000408051981 */ /* 0x000f22000c2e1900 */
[----:B------:R-:W-:Y:S01]  /*1170*/  IMAD.MOV.U32 R43, RZ, RZ, RZ ;  /* 0x000000ffff2b7224 */ /* 0x000fe200078e00ff */
[----:B--2---:R-:W-:-:S04]  /*1180*/  SEL R6, R6, 0xff800000, P3 ;  /* 0xff80000006067807 */ /* 0x004fc80001800000 */
[-C--:B------:R-:W-:Y:S02]  /*1190*/  FSETP.GEU.AND P6, PT, R7, R6.reuse, PT ;  /* 0x000000060700720b */ /* 0x080fe40003fce000 */
[----:B------:R-:W-:Y:S02]  /*11a0*/  FSETP.NAN.AND P4, PT, R6, R6, PT ;  /* 0x000000060600720b */ /* 0x000fe40003f88000 */
[----:B---3--:R-:W-:Y:S02]  /*11b0*/  SEL R10, R10, 0xff800000, P3 ;  /* 0xff8000000a0a7807 */ /* 0x008fe40001800000 */
[----:B------:R-:W-:-:S07]  /*11c0*/  P2R R17, PR, RZ, 0x40 ;  /* 0x00000040ff117803 */ /* 0x000fce0000000000 */
[----:B------:R-:W-:-:S04]  /*11d0*/  @P6 SEL R6, R6, R7, P4 ;  /* 0x0000000706066207 */ /* 0x000fc80002000000 */
[-C--:B------:R-:W-:Y:S01]  /*11e0*/  FSETP.GEU.AND P6, PT, R6, R10.reuse, PT ;  /* 0x0000000a0600720b */ /* 0x080fe20003fce000 */
[----:B------:R-:W-:Y:S01]  /*11f0*/  VIADD R7, R37, 0x1f ;  /* 0x0000001f25077836 */ /* 0x000fe20000000000 */
[----:B------:R-:W-:-:S11]  /*1200*/  FSETP.NAN.AND P4, PT, R10, R10, PT ;  /* 0x0000000a0a00720b */ /* 0x000fd60003f88000 */
[----:B------:R-:W-:Y:S01]  /*1210*/  @P6 SEL R10, R10, R6, P4 ;  /* 0x000000060a0a6207 */ /* 0x000fe20002000000 */
[----:B------:R-:W-:-:S05]  /*1220*/  IMAD.WIDE R6, R7, 0x4, R24 ;  /* 0x0000000407067825 */ /* 0x000fca00078e0218 */
[----:B------:R-:W2:Y:S01]  /*1230*/  @P5 LDG.E.EL R43, desc[UR4][R6.64] ;  /* 0x00000004062b5981 */ /* 0x000ea2000c2e1900 */
[----:B----4-:R-:W-:-:S04]  /*1240*/  SEL R5, R5, 0xff800000, P1 ;  /* 0xff80000005057807 */ /* 0x010fc80000800000 */
[-C--:B------:R-:W-:Y:S02]  /*1250*/  FSETP.GEU.AND P4, PT, R42, R5.reuse, PT ;  /* 0x000000052a00720b */ /* 0x080fe40003f8e000 */
[----:B------:R-:W-:Y:S01]  /*1260*/  P2R R26, PR, RZ, 0x40 ;  /* 0x00000040ff1a7803 */ /* 0x000fe20000000000 */
[----:B------:R-:W-:Y:S01]  /*1270*/  VIADD R11, R37, 0x20 ;  /* 0x00000020250b7836 */ /* 0x000fe20000000000 */
[----:B--2---:R-:W-:Y:S02]  /*1280*/  SEL R43, R43, 0xff800000, P5 ;  /* 0xff8000002b2b7807 */ /* 0x004fe40002800000 */
[----:B------:R-:W-:-:S07]  /*1290*/  FSETP.NAN.AND P5, PT, R5, R5, PT ;  /* 0x000000050500720b */ /* 0x000fce0003fa8000 */
[----:B------:R-:W-:Y:S02]  /*12a0*/  @P4 SEL R5, R5, R42, P5 ;  /* 0x0000002a05054207 */ /* 0x000fe40002800000 */
[-C--:B------:R-:W-:Y:S02]  /*12b0*/  FSETP.GEU.AND P5, PT, R10, R43.reuse, PT ;  /* 0x0000002b0a00720b */ /* 0x080fe40003fae000 */
[----:B------:R-:W-:Y:S01]  /*12c0*/  FSETP.NAN.AND P6, PT, R43, R43, PT ;  /* 0x0000002b2b00720b */ /* 0x000fe20003fc8000 */
[----:B------:R-:W-:-:S10]  /*12d0*/  IMAD.MOV.U32 R42, RZ, RZ, RZ ;  /* 0x000000ffff2a7224 */ /* 0x000fd400078e00ff */
[----:B------:R-:W-:Y:S01]  /*12e0*/  @P5 SEL R43, R43, R10, P6 ;  /* 0x0000000a2b2b5207 */ /* 0x000fe20003000000 */
[----:B------:R-:W-:-:S05]  /*12f0*/  IMAD.WIDE R10, R11, 0x4, R24 ;  /* 0x000000040b0a7825 */ /* 0x000fca00078e0218 */
[----:B------:R-:W2:Y:S01]  /*1300*/  @P3 LDG.E.EL R42, desc[UR4][R10.64] ;  /* 0x000000040a2a3981 */ /* 0x000ea2000c2e1900 */
[----:B------:R-:W-:Y:S01]  /*1310*/  P2R R6, PR, RZ, 0x10 ;  /* 0x00000010ff067803 */ /* 0x000fe20000000000 */
[----:B------:R-:W-:Y:S01]  /*1320*/  VIADD R15, R15, 0x21 ;  /* 0x000000210f0f7836 */ /* 0x000fe20000000000 */
[----:B--2---:R-:W-:-:S04]  /*1330*/  SEL R8, R42, 0xff800000, P3 ;  /* 0xff8000002a087807 */ /* 0x004fc80001800000 */
[-C--:B------:R-:W-:Y:S02]  /*1340*/  FSETP.GEU.AND P6, PT, R43, R8.reuse, PT ;  /* 0x000000082b00720b */ /* 0x080fe40003fce000 */
[----:B------:R-:W-:Y:S02]  /*1350*/  FSETP.NAN.AND P4, PT, R8, R8, PT ;  /* 0x000000080800720b */ /* 0x000fe40003f88000 */
[----:B------:R-:W-:-:S09]  /*1360*/  P2R R9, PR, RZ, 0x40 ;  /* 0x00000040ff097803 */ /* 0x000fd20000000000 */
[----:B------:R-:W-:Y:S02]  /*1370*/  @P6 SEL R8, R8, R43, P4 ;  /* 0x0000002b08086207 */ /* 0x000fe40002000000 */
[----:B------:R-:W-:-:S04]  /*1380*/  ISETP.NE.AND P6, PT, R41, RZ, PT ;  /* 0x000000ff2900720c */ /* 0x000fc80003fc5270 */
[----:B------:R-:W-:Y:S02]  /*1390*/  P2R R10, PR, RZ, 0x40 ;  /* 0x00000040ff0a7803 */ /* 0x000fe40000000000 */
        /* <DEDUP_REMOVED lines=32> */
[----:B------:R-:W-:Y:S02]  /*15a0*/  ISETP.NE.AND P6, PT, R35, RZ, PT ;  /* 0x000000ff2300720c */ /* 0x000fe40003fc5270 */
[----:B------:R-:W-:Y:S02]  /*15b0*/  ISETP.NE.AND P4, PT, R14, RZ, PT ;  /* 0x000000ff0e00720c */ /* 0x000fe40003f85270 */
[----:B------:R-:W-:Y:S02]  /*15c0*/  P2R R35, PR, RZ, 0x40 ;  /* 0x00000040ff237803 */ /* 0x000fe40000000000 */
[----:B------:R-:W-:Y:S01]  /*15d0*/  ISETP.NE.AND P6, PT, R13, RZ, PT ;  /* 0x000000ff0d00720c */ /* 0x000fe20003fc5270 */
[----:B------:R-:W-:Y:S02]  /*15e0*/  IMAD.MOV.U32 R13, RZ, RZ, RZ ;  /* 0x000000ffff0d7224 */ /* 0x000fe400078e00ff */
[----:B------:R-:W-:-:S05]  /*15f0*/  IMAD.WIDE R14, R15, 0x4, R24 ;  /* 0x000000040f0e7825 */ /* 0x000fca00078e0218 */
[----:B------:R-:W2:Y:S01]  /*1600*/  @P0 LDG.E.EL R13, desc[UR4][R14.64] ;  /* 0x000000040e0d0981 */ /* 0x000ea2000c2e1900 */
[----:B------:R-:W-:Y:S01]  /*1610*/  VIADD R27, R27, 0x21 ;  /* 0x000000211b1b7836 */ /* 0x000fe20000000000 */
[----:B------:R-:W-:Y:S02]  /*1620*/  P2R R7, PR, RZ, 0x20 ;  /* 0x00000020ff077803 */ /* 0x000fe40000000000 */
[----:B------:R-:W-:Y:S01]  /*1630*/  ISETP.NE.AND P5, PT, R26, RZ, PT ;  /* 0x000000ff1a00720c */ /* 0x000fe20003fa5270 */
[----:B------:R-:W-:Y:S01]  /*1640*/  IMAD.WIDE R26, R27, 0x4, R24 ;  /* 0x000000041b1a7825 */ /* 0x000fe200078e0218 */
[----:B--2---:R-:W-:Y:S02]  /*1650*/  SEL R13, R13, 0xff800000, P0 ;  /* 0xff8000000d0d7807 */ /* 0x004fe40000000000 */
[----:B------:R-:W-:Y:S01]  /*1660*/  ISETP.NE.AND P0, PT, R12, RZ, PT ;  /* 0x000000ff0c00720c */ /* 0x000fe20003f05270 */
[----:B------:R-:W-:-:S06]  /*1670*/  IMAD.MOV.U32 R12, RZ, RZ, RZ ;  /* 0x000000ffff0c7224 */ /* 0x000fcc00078e00ff */
[----:B------:R-:W2:Y:S01]  /*1680*/  @P2 LDG.E.EL R12, desc[UR4][R26.64] ;  /* 0x000000041a0c2981 */ /* 0x000ea2000c2e1900 */
[----:B------:R-:W-:Y:S02]  /*1690*/  VIADD R39, R39, 0x21 ;  /* 0x0000002127277836 */ /* 0x000fe40000000000 */
[----:B------:R-:W-:Y:S02]  /*16a0*/  VIADD R37, R37, 0x21 ;  /* 0x0000002125257836 */ /* 0x000fe40000000000 */
[----:B------:R-:W-:Y:S02]  /*16b0*/  IMAD.MOV.U32 R15, RZ, RZ, RZ ;  /* 0x000000ffff0f7224 */ /* 0x000fe400078e00ff */
[----:B------:R-:W-:Y:S01]  /*16c0*/  IMAD.MOV.U32 R40, RZ, RZ, RZ ;  /* 0x000000ffff287224 */ /* 0x000fe200078e00ff */
[----:B--2---:R-:W-:Y:S02]  /*16d0*/  SEL R12, R12, 0xff800000, P2 ;  /* 0xff8000000c0c7807 */ /* 0x004fe40001000000 */
[----:B------:R-:W-:Y:S01]  /*16e0*/  ISETP.NE.AND P2, PT, R38, RZ, PT ;  /* 0x000000ff2600720c */ /* 0x000fe20003f45270 */
[----:B------:R-:W-:-:S04]  /*16f0*/  IMAD.WIDE R38, R39, 0x4, R24 ;  /* 0x0000000427267825 */ /* 0x000fc800078e0218 */
[----:B------:R-:W-:Y:S01]  /*1700*/  IMAD.WIDE R24, R37, 0x4, R24 ;  /* 0x0000000425187825 */ /* 0x000fe200078e0218 */
[----:B------:R-:W2:Y:S04]  /*1710*/  @P1 LDG.E.EL R40, desc[UR4][R38.64] ;  /* 0x0000000426281981 */ /* 0x000ea8000c2e1900 */
[----:B------:R-:W3:Y:S02]  /*1720*/  @P3 LDG.E.EL R15, desc[UR4][R24.64] ;  /* 0x00000004180f3981 */ /* 0x000ee4000c2e1900 */
[----:B---3--:R-:W-:Y:S02]  /*1730*/  SEL R15, R15, 0xff800000, P3 ;  /* 0xff8000000f0f7807 */ /* 0x008fe40001800000 */
[----:B------:R-:W-:Y:S02]  /*1740*/  ISETP.NE.AND P3, PT, R2, RZ, PT ;  /* 0x000000ff0200720c */ /* 0x000fe40003f65270 */
[----:B------:R-:W-:-:S02]  /*1750*/  SEL R2, RZ, 0x1, !P6 ;  /* 0x00000001ff027807 */ /* 0x000fc40007000000 */
[----:B------:R-:W-:-:S04]  /*1760*/  ISETP.NE.AND P6, PT, R35, RZ, PT ;  /* 0x000000ff2300720c */ /* 0x000fc80003fc5270 */
[----:B------:R-:W-:Y:S02]  /*1770*/  SEL R26, RZ, 0x1, !P6 ;  /* 0x00000001ff1a7807 */ /* 0x000fe40007000000 */
[----:B------:R-:W-:-:S04]  /*1780*/  ISETP.NE.AND P6, PT, R34, RZ, PT ;  /* 0x000000ff2200720c */ /* 0x000fc80003fc5270 */
[----:B------:R-:W-:Y:S02]  /*1790*/  SEL R27, RZ, 0x1, !P6 ;  /* 0x00000001ff1b7807 */ /* 0x000fe40007000000 */
[----:B------:R-:W-:-:S04]  /*17a0*/  ISETP.NE.AND P6, PT, R33, RZ, PT ;  /* 0x000000ff2100720c */ /* 0x000fc80003fc5270 */
[----:B------:R-:W-:Y:S02]  /*17b0*/  SEL R33, RZ, 0x1, !P6 ;  /* 0x00000001ff217807 */ /* 0x000fe40007000000 */
[----:B------:R-:W-:-:S04]  /*17c0*/  ISETP.NE.AND P6, PT, R32, RZ, PT ;  /* 0x000000ff2000720c */ /* 0x000fc80003fc5270 */
[----:B------:R-:W-:Y:S02]  /*17d0*/  SEL R2, R2, 0x2, P6 ;  /* 0x0000000202027807 */ /* 0x000fe40003000000 */
        /* <DEDUP_REMOVED lines=26> */
[----:B------:R-:W-:Y:S02]  /*1980*/  ISETP.NE.AND P6, PT, R10, RZ, PT ;  /* 0x000000ff0a00720c */ /* 0x000fe40003fc5270 */
[----:B--2---:R-:W-:Y:S02]  /*1990*/  SEL R14, R40, 0xff800000, P1 ;  /* 0xff800000280e7807 */ /* 0x004fe40000800000 */
[----:B------:R-:W-:Y:S02]  /*19a0*/  ISETP.NE.AND P1, PT, R36, RZ, PT ;  /* 0x000000ff2400720c */ /* 0x000fe40003f25270 */
[----:B------:R-:W-:Y:S02]  /*19b0*/  SEL R27, R27, 0x5, P6 ;  /* 0x000000051b1b7807 */ /* 0x000fe40003000000 */
[----:B------:R-:W-:-:S02]  /*19c0*/  SEL R33, R33, 0x5, P5 ;  /* 0x0000000521217807 */ /* 0x000fc40002800000 */
[----:B------:R-:W-:Y:S02]  /*19d0*/  SEL R2, R2, 0x6, P4 ;  /* 0x0000000602027807 */ /* 0x000fe40002000000 */
[----:B------:R-:W-:Y:S02]  /*19e0*/  ISETP.NE.AND P5, PT, R7, RZ, PT ;  /* 0x000000ff0700720c */ /* 0x000fe40003fa5270 */
[----:B------:R-:W-:Y:S02]  /*19f0*/  ISETP.NE.AND P4, PT, R6, RZ, PT ;  /* 0x000000ff0600720c */ /* 0x000fe40003f85270 */
[----:B------:R-:W1:Y:S01]  /*1a00*/  LDC.64 R6, c[0x0][0x218] ;  /* 0x00008600ff067b82 */ /* 0x000e620000000a00 */
[----:B------:R-:W-:Y:S02]  /*1a10*/  SEL R27, R27, 0x6, P1 ;  /* 0x000000061b1b7807 */ /* 0x000fe40000800000 */
[----:B------:R-:W-:Y:S02]  /*1a20*/  SEL R26, R26, 0x6, P3 ;  /* 0x000000061a1a7807 */ /* 0x000fe40001800000 */
[----:B------:R-:W-:-:S02]  /*1a30*/  SEL R27, R27, 0x7, P4 ;  /* 0x000000071b1b7807 */ /* 0x000fc40002000000 */
[----:B------:R-:W-:Y:S02]  /*1a40*/  FSETP.GEU.AND P4, PT, R4, R13, PT ;  /* 0x0000000d0400720b */ /* 0x000fe40003f8e000 */
[----:B------:R-:W-:Y:S02]  /*1a50*/  ISETP.NE.AND P6, PT, R9, RZ, PT ;  /* 0x000000ff0900720c */ /* 0x000fe40003fc5270 */
[----:B------:R-:W-:Y:S02]  /*1a60*/  SEL R33, R33, 0x6, P5 ;  /* 0x0000000621217807 */ /* 0x000fe40002800000 */
[----:B------:R-:W-:Y:S02]  /*1a70*/  SEL R26, R26, 0x7, P2 ;  /* 0x000000071a1a7807 */ /* 0x000fe40001000000 */
[----:B------:R-:W-:Y:S02]  /*1a80*/  SEL R2, R2, 0x7, P0 ;  /* 0x0000000702027807 */ /* 0x000fe40000000000 */
[----:B------:R-:W-:-:S02]  /*1a90*/  FSETP.GEU.AND P0, PT, R3, R12, PT ;  /* 0x0000000c0300720b */ /* 0x000fc40003f0e000 */
[----:B------:R-:W-:Y:S02]  /*1aa0*/  FSETP.GEU.AND P1, PT, R5, R14, PT ;  /* 0x0000000e0500720b */ /* 0x000fe40003f2e000 */
[----:B------:R-:W-:Y:S02]  /*1ab0*/  FSETP.GEU.AND P2, PT, R8, R15, PT ;  /* 0x0000000f0800720b */ /* 0x000fe40003f4e000 */
[----:B------:R-:W-:Y:S02]  /*1ac0*/  SEL R33, R33, 0x7, P6 ;  /* 0x0000000721217807 */ /* 0x000fe40003000000 */
[----:B------:R-:W-:Y:S02]  /*1ad0*/  FSETP.NAN.AND P3, PT, R13, R13, PT ;  /* 0x0000000d0d00720b */ /* 0x000fe40003f68000 */
[----:B------:R-:W-:Y:S02]  /*1ae0*/  SEL R27, R27, 0x8, P1 ;  /* 0x000000081b1b7807 */ /* 0x000fe40000800000 */
[----:B------:R-:W-:-:S02]  /*1af0*/  SEL R10, R33, 0x8, P2 ;  /* 0x00000008210a7807 */ /* 0x000fc40001000000 */
[----:B------:R-:W-:Y:S02]  /*1b00*/  SEL R9, R26, 0x8, P4 ;  /* 0x000000081a097807 */ /* 0x000fe40002000000 */
[----:B------:R-:W-:Y:S02]  /*1b10*/  SEL R2, R2, 0x8, P0 ;  /* 0x0000000802027807 */ /* 0x000fe40000000000 */
[----:B------:R-:W-:Y:S02]  /*1b20*/  @P4 SEL R13, R13, R4, P3 ;  /* 0x000000040d0d4207 */ /* 0x000fe40001800000 */
[----:B------:R-:W-:Y:S02]  /*1b30*/  PRMT R27, R27, 0x3340, R10 ;  /* 0x000033401b1b7816 */ /* 0x000fe4000000000a */
[----:B------:R-:W-:Y:S02]  /*1b40*/  FSETP.NAN.AND P5, PT, R12, R12, PT ;  /* 0x0000000c0c00720b */ /* 0x000fe40003fa8000 */
[----:B------:R-:W-:-:S02]  /*1b50*/  FSETP.NAN.AND P4, PT, R14, R14, PT ;  /* 0x0000000e0e00720b */ /* 0x000fc40003f88000 */
[C---:B------:R-:W-:Y:S02]  /*1b60*/  FSETP.NAN.AND P3, PT, R15.reuse, R15, PT ;  /* 0x0000000f0f00720b */ /* 0x040fe40003f68000 */
[----:B------:R-:W-:Y:S02]  /*1b70*/  PRMT R2, R2, 0x3340, R9 ;  /* 0x0000334002027816 */ /* 0x000fe40000000009 */
[----:B------:R-:W-:Y:S01]  /*1b80*/  IADD3 R10, P6, R0, UR6, RZ ;  /* 0x00000006000a7c10 */ /* 0x000fe2000ffde0ff */
[----:B-1----:R-:W-:Y:S01]  /*1b90*/  IMAD.WIDE R6, R0, 0x4, R6 ;  /* 0x0000000400067825 */ /* 0x002fe200078e0206 */
[----:B------:R-:W-:Y:S02]  /*1ba0*/  @P0 SEL R12, R12, R3, P5 ;  /* 0x000000030c0c0207 */ /* 0x000fe40002800000 */
[----:B------:R-:W-:Y:S02]  /*1bb0*/  @P1 SEL R14, R14, R5, P4 ;  /* 0x000000050e0e1207 */ /* 0x000fe40002000000 */
[----:B------:R-:W-:-:S02]  /*1bc0*/  @P2 SEL R15, R15, R8, P3 ;  /* 0x000000080f0f2207 */ /* 0x000fc40001800000 */
[----:B------:R-:W-:Y:S02]  /*1bd0*/  LEA.HI.X.SX32 R11, R0, UR7, 0x1, P6 ;  /* 0x00000007000b7c11 */ /* 0x000fe4000b0f0eff */
[----:B------:R-:W-:Y:S01]  /*1be0*/  PRMT R27, R2, 0x5410, R27 ;  /* 0x00005410021b7816 */ /* 0x000fe2000000001b */
[----:B------:R-:W-:Y:S04]  /*1bf0*/  STG.E.128 desc[UR4][R6.64], R12 ;  /* 0x0000000c06007986 */ /* 0x000fe8000c101d04 */
[----:B------:R-:W-:Y:S01]  /*1c00*/  STG.E desc[UR4][R10.64], R27 ;  /* 0x0000001b0a007986 */ /* 0x000fe2000c101904 */
[----:B------:R-:W-:Y:S05]  /*1c10*/  EXIT ;  /* 0x000000000000794d */ /* 0x000fea0003800000 */
.L_x_0:
[----:B------:R-:W-:-:S00]  /*1c20*/  BRA `(.L_x_0) ;  /* 0xfffffffc00fc7947 */ /* 0x000fc0000383ffff */
[----:B------:R-:W-:-:S00]  /*1c30*/  NOP ;  /* 0x0000000000007918 */ /* 0x000fc00000000000 */
        /* <DEDUP_REMOVED lines=12> */
.L_x_1:


//--------------------- .nv.constant0.triton_poi_fused_max_pool2d_with_indices_1 --------------------------
	.section	.nv.constant0.triton_poi_fused_max_pool2d_with_indices_1,"a",@progbits
	.sectionflags	@""
	.align	4
.nv.constant0.triton_poi_fused_max_pool2d_with_indices_1:
	.zero		556
